//
// Generated by NVIDIA NVVM Compiler
//
// Compiler Build ID: CL-36424714
// Cuda compilation tools, release 13.0, V13.0.88
// Based on NVVM 20.0.0
//

.version 9.0
.target sm_100
.address_size 64

	// .globl	_Z14convolution_1dPiS_S_ii

.visible .entry _Z14convolution_1dPiS_S_ii(
	.param .u64 .ptr .align 1 _Z14convolution_1dPiS_S_ii_param_0,
	.param .u64 .ptr .align 1 _Z14convolution_1dPiS_S_ii_param_1,
	.param .u64 .ptr .align 1 _Z14convolution_1dPiS_S_ii_param_2,
	.param .u32 _Z14convolution_1dPiS_S_ii_param_3,
	.param .u32 _Z14convolution_1dPiS_S_ii_param_4
)
{
	.reg .pred 	%p<56>;
	.reg .b32 	%r<136>;
	.reg .b64 	%rd<47>;

	ld.param.u64 	%rd7, [_Z14convolution_1dPiS_S_ii_param_0];
	ld.param.u64 	%rd8, [_Z14convolution_1dPiS_S_ii_param_1];
	ld.param.u64 	%rd6, [_Z14convolution_1dPiS_S_ii_param_2];
	ld.param.u32 	%r65, [_Z14convolution_1dPiS_S_ii_param_3];
	ld.param.u32 	%r66, [_Z14convolution_1dPiS_S_ii_param_4];
	cvta.to.global.u64 	%rd1, %rd8;
	cvta.to.global.u64 	%rd2, %rd7;
	mov.u32 	%r67, %tid.x;
	mov.u32 	%r68, %ntid.x;
	mov.u32 	%r69, %ctaid.x;
	mad.lo.s32 	%r1, %r68, %r69, %r67;
	setp.ge.s32 	%p1, %r1, %r65;
	@%p1 bra 	$L__BB0_43;
	shr.u32 	%r71, %r66, 31;
	add.s32 	%r72, %r66, %r71;
	shr.s32 	%r73, %r72, 1;
	sub.s32 	%r2, %r1, %r73;
	setp.lt.s32 	%p2, %r66, 1;
	mov.b32 	%r112, 0;
	@%p2 bra 	$L__BB0_42;
	and.b32  	%r3, %r66, 7;
	setp.lt.u32 	%p3, %r66, 8;
	mov.b32 	%r128, 0;
	mov.u32 	%r112, %r128;
	@%p3 bra 	$L__BB0_21;
	and.b32  	%r128, %r66, 2147483640;
	mov.b32 	%r110, 0;
	mov.u32 	%r112, %r110;
$L__BB0_4:
	.pragma "nounroll";
	add.s32 	%r7, %r2, %r110;
	setp.lt.s32 	%p4, %r7, 0;
	setp.ge.s32 	%p5, %r7, %r65;
	mul.wide.u32 	%rd9, %r110, 4;
	add.s64 	%rd3, %rd1, %rd9;
	or.pred  	%p6, %p4, %p5;
	@%p6 bra 	$L__BB0_6;
	mul.wide.u32 	%rd10, %r7, 4;
	add.s64 	%rd11, %rd2, %rd10;
	ld.global.u32 	%r77, [%rd11];
	ld.global.u32 	%r78, [%rd3];
	mad.lo.s32 	%r112, %r78, %r77, %r112;
$L__BB0_6:
	add.s32 	%r10, %r7, 1;
	setp.lt.s32 	%p7, %r10, 0;
	setp.ge.s32 	%p8, %r10, %r65;
	or.pred  	%p9, %p7, %p8;
	@%p9 bra 	$L__BB0_8;
	mul.wide.u32 	%rd12, %r10, 4;
	add.s64 	%rd13, %rd2, %rd12;
	ld.global.u32 	%r79, [%rd13];
	ld.global.u32 	%r80, [%rd3+4];
	mad.lo.s32 	%r112, %r80, %r79, %r112;
$L__BB0_8:
	add.s32 	%r13, %r7, 2;
	setp.lt.s32 	%p10, %r13, 0;
	setp.ge.s32 	%p11, %r13, %r65;
	or.pred  	%p12, %p10, %p11;
	@%p12 bra 	$L__BB0_10;
	mul.wide.u32 	%rd14, %r13, 4;
	add.s64 	%rd15, %rd2, %rd14;
	ld.global.u32 	%r81, [%rd15];
	ld.global.u32 	%r82, [%rd3+8];
	mad.lo.s32 	%r112, %r82, %r81, %r112;
$L__BB0_10:
	add.s32 	%r16, %r7, 3;
	setp.lt.s32 	%p13, %r16, 0;
	setp.ge.s32 	%p14, %r16, %r65;
	or.pred  	%p15, %p13, %p14;
	@%p15 bra 	$L__BB0_12;
	mul.wide.u32 	%rd16, %r16, 4;
	add.s64 	%rd17, %rd2, %rd16;
	ld.global.u32 	%r83, [%rd17];
	ld.global.u32 	%r84, [%rd3+12];
	mad.lo.s32 	%r112, %r84, %r83, %r112;
$L__BB0_12:
	add.s32 	%r19, %r7, 4;
	setp.lt.s32 	%p16, %r19, 0;
	setp.ge.s32 	%p17, %r19, %r65;
	or.pred  	%p18, %p16, %p17;
	@%p18 bra 	$L__BB0_14;
	mul.wide.u32 	%rd18, %r19, 4;
	add.s64 	%rd19, %rd2, %rd18;
	ld.global.u32 	%r85, [%rd19];
	ld.global.u32 	%r86, [%rd3+16];
	mad.lo.s32 	%r112, %r86, %r85, %r112;
$L__BB0_14:
	add.s32 	%r22, %r7, 5;
	setp.lt.s32 	%p19, %r22, 0;
	setp.ge.s32 	%p20, %r22, %r65;
	or.pred  	%p21, %p19, %p20;
	@%p21 bra 	$L__BB0_16;
	mul.wide.u32 	%rd20, %r22, 4;
	add.s64 	%rd21, %rd2, %rd20;
	ld.global.u32 	%r87, [%rd21];
	ld.global.u32 	%r88, [%rd3+20];
	mad.lo.s32 	%r112, %r88, %r87, %r112;
$L__BB0_16:
	add.s32 	%r25, %r7, 6;
	setp.lt.s32 	%p22, %r25, 0;
	setp.ge.s32 	%p23, %r25, %r65;
	or.pred  	%p24, %p22, %p23;
	@%p24 bra 	$L__BB0_18;
	mul.wide.u32 	%rd22, %r25, 4;
	add.s64 	%rd23, %rd2, %rd22;
	ld.global.u32 	%r89, [%rd23];
	ld.global.u32 	%r90, [%rd3+24];
	mad.lo.s32 	%r112, %r90, %r89, %r112;
$L__BB0_18:
	add.s32 	%r28, %r7, 7;
	setp.lt.s32 	%p25, %r28, 0;
	setp.ge.s32 	%p26, %r28, %r65;
	or.pred  	%p27, %p25, %p26;
	@%p27 bra 	$L__BB0_20;
	mul.wide.u32 	%rd24, %r28, 4;
	add.s64 	%rd25, %rd2, %rd24;
	ld.global.u32 	%r91, [%rd25];
	ld.global.u32 	%r92, [%rd3+28];
	mad.lo.s32 	%r112, %r92, %r91, %r112;
$L__BB0_20:
	add.s32 	%r110, %r110, 8;
	setp.ne.s32 	%p28, %r110, %r128;
	@%p28 bra 	$L__BB0_4;
$L__BB0_21:
	setp.eq.s32 	%p29, %r3, 0;
	@%p29 bra 	$L__BB0_42;
	and.b32  	%r35, %r66, 3;
	setp.lt.u32 	%p30, %r3, 4;
	@%p30 bra 	$L__BB0_32;
	add.s32 	%r36, %r2, %r128;
	setp.lt.s32 	%p31, %r36, 0;
	setp.ge.s32 	%p32, %r36, %r65;
	mul.wide.u32 	%rd26, %r128, 4;
	add.s64 	%rd4, %rd1, %rd26;
	or.pred  	%p33, %p31, %p32;
	@%p33 bra 	$L__BB0_25;
	mul.wide.u32 	%rd27, %r36, 4;
	add.s64 	%rd28, %rd2, %rd27;
	ld.global.u32 	%r94, [%rd28];
	ld.global.u32 	%r95, [%rd4];
	mad.lo.s32 	%r112, %r95, %r94, %r112;
$L__BB0_25:
	add.s32 	%r39, %r36, 1;
	setp.lt.s32 	%p34, %r39, 0;
	setp.ge.s32 	%p35, %r39, %r65;
	or.pred  	%p36, %p34, %p35;
	@%p36 bra 	$L__BB0_27;
	mul.wide.u32 	%rd29, %r39, 4;
	add.s64 	%rd30, %rd2, %rd29;
	ld.global.u32 	%r96, [%rd30];
	ld.global.u32 	%r97, [%rd4+4];
	mad.lo.s32 	%r112, %r97, %r96, %r112;
$L__BB0_27:
	add.s32 	%r42, %r36, 2;
	setp.lt.s32 	%p37, %r42, 0;
	setp.ge.s32 	%p38, %r42, %r65;
	or.pred  	%p39, %p37, %p38;
	@%p39 bra 	$L__BB0_29;
	mul.wide.u32 	%rd31, %r42, 4;
	add.s64 	%rd32, %rd2, %rd31;
	ld.global.u32 	%r98, [%rd32];
	ld.global.u32 	%r99, [%rd4+8];
	mad.lo.s32 	%r112, %r99, %r98, %r112;
$L__BB0_29:
	add.s32 	%r45, %r36, 3;
	setp.lt.s32 	%p40, %r45, 0;
	setp.ge.s32 	%p41, %r45, %r65;
	or.pred  	%p42, %p40, %p41;
	@%p42 bra 	$L__BB0_31;
	mul.wide.u32 	%rd33, %r45, 4;
	add.s64 	%rd34, %rd2, %rd33;
	ld.global.u32 	%r100, [%rd34];
	ld.global.u32 	%r101, [%rd4+12];
	mad.lo.s32 	%r112, %r101, %r100, %r112;
$L__BB0_31:
	add.s32 	%r128, %r128, 4;
$L__BB0_32:
	setp.eq.s32 	%p43, %r35, 0;
	@%p43 bra 	$L__BB0_42;
	setp.eq.s32 	%p44, %r35, 1;
	@%p44 bra 	$L__BB0_39;
	add.s32 	%r52, %r2, %r128;
	setp.lt.s32 	%p45, %r52, 0;
	setp.ge.s32 	%p46, %r52, %r65;
	mul.wide.u32 	%rd35, %r128, 4;
	add.s64 	%rd5, %rd1, %rd35;
	or.pred  	%p47, %p45, %p46;
	@%p47 bra 	$L__BB0_36;
	mul.wide.u32 	%rd36, %r52, 4;
	add.s64 	%rd37, %rd2, %rd36;
	ld.global.u32 	%r103, [%rd37];
	ld.global.u32 	%r104, [%rd5];
	mad.lo.s32 	%r112, %r104, %r103, %r112;
$L__BB0_36:
	add.s32 	%r55, %r52, 1;
	setp.lt.s32 	%p48, %r55, 0;
	setp.ge.s32 	%p49, %r55, %r65;
	or.pred  	%p50, %p48, %p49;
	@%p50 bra 	$L__BB0_38;
	mul.wide.u32 	%rd38, %r55, 4;
	add.s64 	%rd39, %rd2, %rd38;
	ld.global.u32 	%r105, [%rd39];
	ld.global.u32 	%r106, [%rd5+4];
	mad.lo.s32 	%r112, %r106, %r105, %r112;
$L__BB0_38:
	add.s32 	%r128, %r128, 2;
$L__BB0_39:
	and.b32  	%r107, %r66, 1;
	setp.eq.b32 	%p51, %r107, 1;
	not.pred 	%p52, %p51;
	@%p52 bra 	$L__BB0_42;
	add.s32 	%r62, %r2, %r128;
	setp.lt.s32 	%p53, %r62, 0;
	setp.ge.s32 	%p54, %r62, %r65;
	or.pred  	%p55, %p53, %p54;
	@%p55 bra 	$L__BB0_42;
	mul.wide.u32 	%rd40, %r62, 4;
	add.s64 	%rd41, %rd2, %rd40;
	ld.global.u32 	%r108, [%rd41];
	mul.wide.u32 	%rd42, %r128, 4;
	add.s64 	%rd43, %rd1, %rd42;
	ld.global.u32 	%r109, [%rd43];
	mad.lo.s32 	%r112, %r109, %r108, %r112;
$L__BB0_42:
	cvta.to.global.u64 	%rd44, %rd6;
	mul.wide.s32 	%rd45, %r1, 4;
	add.s64 	%rd46, %rd44, %rd45;
	st.global.u32 	[%rd46], %r112;
$L__BB0_43:
	ret;

}


// ===== COMPILED SASS (sm_100) =====

	.target	sm_100

	.elftype	@"ET_EXEC"


//--------------------- .note.nv.tkinfo           --------------------------
	.section	.note.nv.tkinfo,"",@"SHT_NOTE"
	.sectionflags	@"SHF_NOTE_NV_TKINFO"
	.tkinfo
        /*0018*/ 	.word	0x00000002
        /*0030*/ 	.string	""
        /*0030*/ 	.string	"ptxas"
        /*0030*/ 	.string	"Cuda compilation tools, release 13.0, V13.0.88"
        /*0030*/ 	.string	"Build cuda_13.0.r13.0/compiler.36424714_0"
        /*0030*/ 	.string	"-arch sm_100 -m 64 "



//--------------------- .note.nv.cuinfo           --------------------------
	.section	.note.nv.cuinfo,"",@"SHT_NOTE"
	.sectionflags	@"SHF_NOTE_NV_CUINFO"
        /*0018*/ 	.short	0x0002
        /*001a*/ 	.short	0x0064
        /*001c*/ 	.short	0x0082
	.zero		2


//--------------------- .nv.info                  --------------------------
	.section	.nv.info,"",@"SHT_CUDA_INFO"
	.align	4


	//----- nvinfo : EIATTR_REGCOUNT
	.align		4
        /*0000*/ 	.byte	0x04, 0x2f
        /*0002*/ 	.short	(.L_1 - .L_0)
	.align		4
.L_0:
        /*0004*/ 	.word	index@(_Z14convolution_1dPiS_S_ii)
        /*0008*/ 	.word	0x00000020


	//----- nvinfo : EIATTR_FRAME_SIZE
	.align		4
.L_1:
        /*000c*/ 	.byte	0x04, 0x11
        /*000e*/ 	.short	(.L_3 - .L_2)
	.align		4
.L_2:
        /*0010*/ 	.word	index@(_Z14convolution_1dPiS_S_ii)
        /*0014*/ 	.word	0x00000000


	//----- nvinfo : EIATTR_MIN_STACK_SIZE
	.align		4
.L_3:
        /*0018*/ 	.byte	0x04, 0x12
        /*001a*/ 	.short	(.L_5 - .L_4)
	.align		4
.L_4:
        /*001c*/ 	.word	index@(_Z14convolution_1dPiS_S_ii)
        /*0020*/ 	.word	0x00000000
.L_5:


//--------------------- .nv.compat                --------------------------
	.section	.nv.compat,"",@"SHT_CUDA_COMPAT_INFO"
	.align	4
        /*0000*/ 	.byte	0x02, 0x09, 0x00, 0x00, 0x02, 0x02, 0x01, 0x00, 0x02, 0x05, 0x05, 0x00, 0x03, 0x07, 0x01, 0x01
        /*0010*/ 	.byte	0x02, 0x03, 0x00, 0x00, 0x02, 0x06, 0x01, 0x00, 0x04, 0x0b, 0x08, 0x00, 0x09, 0x00, 0x00, 0x00
        /*0020*/ 	.byte	0x00, 0x00, 0x00, 0x00


//--------------------- .nv.info._Z14convolution_1dPiS_S_ii --------------------------
	.section	.nv.info._Z14convolution_1dPiS_S_ii,"",@"SHT_CUDA_INFO"
	.sectionflags	@""
	.align	4


	//----- nvinfo : EIATTR_CUDA_API_VERSION
	.align		4
        /*0000*/ 	.byte	0x04, 0x37
        /*0002*/ 	.short	(.L_7 - .L_6)
.L_6:
        /*0004*/ 	.word	0x00000082


	//----- nvinfo : EIATTR_KPARAM_INFO
	.align		4
.L_7:
        /*0008*/ 	.byte	0x04, 0x17
        /*000a*/ 	.short	(.L_9 - .L_8)
.L_8:
        /*000c*/ 	.word	0x00000000
        /*0010*/ 	.short	0x0004
        /*0012*/ 	.short	0x001c
        /*0014*/ 	.byte	0x00, 0xf0, 0x11, 0x00


	//----- nvinfo : EIATTR_KPARAM_INFO
	.align		4
.L_9:
        /*0018*/ 	.byte	0x04, 0x17
        /*001a*/ 	.short	(.L_11 - .L_10)
.L_10:
        /*001c*/ 	.word	0x00000000
        /*0020*/ 	.short	0x0003
        /*0022*/ 	.short	0x0018
        /*0024*/ 	.byte	0x00, 0xf0, 0x11, 0x00


	//----- nvinfo : EIATTR_KPARAM_INFO
	.align		4
.L_11:
        /*0028*/ 	.byte	0x04, 0x17
        /*002a*/ 	.short	(.L_13 - .L_12)
.L_12:
        /*002c*/ 	.word	0x00000000
        /*0030*/ 	.short	0x0002
        /*0032*/ 	.short	0x0010
        /*0034*/ 	.byte	0x00, 0xf5, 0x21, 0x00


	//----- nvinfo : EIATTR_KPARAM_INFO
	.align		4
.L_13:
        /*0038*/ 	.byte	0x04, 0x17
        /*003a*/ 	.short	(.L_15 - .L_14)
.L_14:
        /*003c*/ 	.word	0x00000000
        /*0040*/ 	.short	0x0001
        /*0042*/ 	.short	0x0008
        /*0044*/ 	.byte	0x00, 0xf5, 0x21, 0x00


	//----- nvinfo : EIATTR_KPARAM_INFO
	.align		4
.L_15:
        /*0048*/ 	.byte	0x04, 0x17
        /*004a*/ 	.short	(.L_17 - .L_16)
.L_16:
        /*004c*/ 	.word	0x00000000
        /*0050*/ 	.short	0x0000
        /*0052*/ 	.short	0x0000
        /*0054*/ 	.byte	0x00, 0xf5, 0x21, 0x00


	//----- nvinfo : EIATTR_SPARSE_MMA_MASK
	.align		4
.L_17:
        /*0058*/ 	.byte	0x03, 0x50
        /*005a*/ 	.short	0x0000


	//----- nvinfo : EIATTR_MAXREG_COUNT
	.align		4
        /*005c*/ 	.byte	0x03, 0x1b
        /*005e*/ 	.short	0x00ff


	//----- nvinfo : EIATTR_MERCURY_ISA_VERSION
	.align		4
        /*0060*/ 	.byte	0x03, 0x5f
        /*0062*/ 	.short	0x0101


	//----- nvinfo : EIATTR_VRC_CTA_INIT_COUNT
	.align		4
        /*0064*/ 	.byte	0x02, 0x4a
	.zero		1
	.zero		1


	//----- nvinfo : EIATTR_EXIT_INSTR_OFFSETS
	.align		4
        /*0068*/ 	.byte	0x04, 0x1c
        /*006a*/ 	.short	(.L_19 - .L_18)


	//   ....[0]....
.L_18:
        /*006c*/ 	.word	0x00000070


	//   ....[1]....
        /*0070*/ 	.word	0x00000b20


	//----- nvinfo : EIATTR_CRS_STACK_SIZE
	.align		4
.L_19:
        /*0074*/ 	.byte	0x04, 0x1e
        /*0076*/ 	.short	(.L_21 - .L_20)
.L_20:
        /*0078*/ 	.word	0x00000000


	//----- nvinfo : EIATTR_CBANK_PARAM_SIZE
	.align		4
.L_21:
        /*007c*/ 	.byte	0x03, 0x19
        /*007e*/ 	.short	0x0020


	//----- nvinfo : EIATTR_PARAM_CBANK
	.align		4
        /*0080*/ 	.byte	0x04, 0x0a
        /*0082*/ 	.short	(.L_23 - .L_22)
	.align		4
.L_22:
        /*0084*/ 	.word	index@(.nv.constant0._Z14convolution_1dPiS_S_ii)
        /*0088*/ 	.short	0x0380
        /*008a*/ 	.short	0x0020


	//----- nvinfo : EIATTR_SW_WAR
	.align		4
.L_23:
        /*008c*/ 	.byte	0x04, 0x36
        /*008e*/ 	.short	(.L_25 - .L_24)
.L_24:
        /*0090*/ 	.word	0x00000008
.L_25:


//--------------------- .nv.callgraph             --------------------------
	.section	.nv.callgraph,"",@"SHT_CUDA_CALLGRAPH"
	.align	4
	.sectionentsize	8
	.align		4
        /*0000*/ 	.word	0x00000000
	.align		4
        /*0004*/ 	.word	0xffffffff
	.align		4
        /*0008*/ 	.word	0x00000000
	.align		4
        /*000c*/ 	.word	0xfffffffe
	.align		4
        /*0010*/ 	.word	0x00000000
	.align		4
        /*0014*/ 	.word	0xfffffffd
	.align		4
        /*0018*/ 	.word	0x00000000
	.align		4
        /*001c*/ 	.word	0xfffffffc


//--------------------- .text._Z14convolution_1dPiS_S_ii --------------------------
	.section	.text._Z14convolution_1dPiS_S_ii,"ax",@progbits
	.align	128
        .global         _Z14convolution_1dPiS_S_ii
        .type           _Z14convolution_1dPiS_S_ii,@function
        .size           _Z14convolution_1dPiS_S_ii,(.L_x_7 - _Z14convolution_1dPiS_S_ii)
        .other          _Z14convolution_1dPiS_S_ii,@"STO_CUDA_ENTRY STV_DEFAULT"
_Z14convolution_1dPiS_S_ii:
.text._Z14convolution_1dPiS_S_ii:
[----:B------:R-:W-:Y:S01]  /*0000*/  LDC R1, c[0x0][0x37c] ;  /* 0x0000df00ff017b82 */ /* 0x000fe20000000800 */
[----:B------:R-:W0:Y:S01]  /*0010*/  S2R R2, SR_TID.X ;  /* 0x0000000000027919 */ /* 0x000e220000002100 */
[----:B------:R-:W0:Y:S01]  /*0020*/  LDCU UR4, c[0x0][0x360] ;  /* 0x00006c00ff0477ac */ /* 0x000e220008000800 */
[----:B------:R-:W0:Y:S01]  /*0030*/  S2R R3, SR_CTAID.X ;  /* 0x0000000000037919 */ /* 0x000e220000002500 */
[----:B------:R-:W1:Y:S01]  /*0040*/  LDCU UR5, c[0x0][0x398] ;  /* 0x00007300ff0577ac */ /* 0x000e620008000800 */
[----:B0-----:R-:W-:-:S05]  /*0050*/  IMAD R2, R3, UR4, R2 ;  /* 0x0000000403027c24 */ /* 0x001fca000f8e0202 */
[----:B-1----:R-:W-:-:S13]  /*0060*/  ISETP.GE.AND P0, PT, R2, UR5, PT ;  /* 0x0000000502007c0c */ /* 0x002fda000bf06270 */
[----:B------:R-:W-:Y:S05]  /*0070*/  @P0 EXIT ;  /* 0x000000000000094d */ /* 0x000fea0003800000 */
[----:B------:R-:W0:Y:S01]  /*0080*/  LDCU UR6, c[0x0][0x39c] ;  /* 0x00007380ff0677ac */ /* 0x000e220008000800 */
[----:B------:R-:W-:Y:S01]  /*0090*/  HFMA2 R0, -RZ, RZ, 0, 0 ;  /* 0x00000000ff007431 */ /* 0x000fe200000001ff */
[----:B------:R-:W1:Y:S01]  /*00a0*/  LDCU.64 UR8, c[0x0][0x358] ;  /* 0x00006b00ff0877ac */ /* 0x000e620008000a00 */
[----:B0-----:R-:W-:-:S09]  /*00b0*/  UISETP.GE.AND UP0, UPT, UR6, 0x1, UPT ;  /* 0x000000010600788c */ /* 0x001fd2000bf06270 */
[----:B-1----:R-:W-:Y:S05]  /*00c0*/  BRA.U !UP0, `(.L_x_0) ;  /* 0x0000000908887547 */ /* 0x002fea000b800000 */
[----:B------:R-:W-:Y:S01]  /*00d0*/  UISETP.GE.U32.AND UP0, UPT, UR6, 0x8, UPT ;  /* 0x000000080600788c */ /* 0x000fe2000bf06070 */
[----:B------:R-:W-:Y:S01]  /*00e0*/  IMAD.MOV.U32 R3, RZ, RZ, RZ ;  /* 0x000000ffff037224 */ /* 0x000fe200078e00ff */
[----:B------:R-:W-:Y:S01]  /*00f0*/  ULEA.HI UR4, UR6, UR6, URZ, 0x1 ;  /* 0x0000000606047291 */ /* 0x000fe2000f8f08ff */
[----:B------:R-:W-:Y:S01]  /*0100*/  MOV R0, RZ ;  /* 0x000000ff00007202 */ /* 0x000fe20000000f00 */
[----:B------:R-:W-:Y:S02]  /*0110*/  ULOP3.LUT UR7, UR6, 0x7, URZ, 0xc0, !UPT ;  /* 0x0000000706077892 */ /* 0x000fe4000f8ec0ff */
[----:B------:R-:W-:Y:S02]  /*0120*/  USHF.R.S32.HI UR4, URZ, 0x1, UR4 ;  /* 0x00000001ff047899 */ /* 0x000fe40008011404 */
[----:B------:R-:W-:-:S04]  /*0130*/  UISETP.NE.AND UP1, UPT, UR7, URZ, UPT ;  /* 0x000000ff0700728c */ /* 0x000fc8000bf25270 */
[----:B------:R-:W-:Y:S01]  /*0140*/  VIADD R4, R2, -UR4 ;  /* 0x8000000402047c36 */ /* 0x000fe20008000000 */
[----:B------:R-:W-:Y:S06]  /*0150*/  BRA.U !UP0, `(.L_x_1) ;  /* 0x0000000508287547 */ /* 0x000fec000b800000 */
[----:B------:R-:W0:Y:S01]  /*0160*/  LDC.64 R8, c[0x0][0x388] ;  /* 0x0000e200ff087b82 */ /* 0x000e220000000a00 */
[----:B------:R-:W-:Y:S01]  /*0170*/  ULOP3.LUT UR4, UR6, 0x7ffffff8, URZ, 0xc0, !UPT ;  /* 0x7ffffff806047892 */ /* 0x000fe2000f8ec0ff */
[----:B------:R-:W-:Y:S01]  /*0180*/  MOV R5, RZ ;  /* 0x000000ff00057202 */ /* 0x000fe20000000f00 */
[----:B------:R-:W-:Y:S01]  /*0190*/  IMAD.MOV.U32 R0, RZ, RZ, RZ ;  /* 0x000000ffff007224 */ /* 0x000fe200078e00ff */
[----:B------:R-:W1:Y:S03]  /*01a0*/  LDCU UR5, c[0x0][0x398] ;  /* 0x00007300ff0577ac */ /* 0x000e660008000800 */
[----:B------:R-:W-:-:S07]  /*01b0*/  MOV R3, UR4 ;  /* 0x0000000400037c02 */ /* 0x000fce0008000f00 */
.L_x_2:
[----:B------:R-:W-:Y:S02]  /*01c0*/  IMAD.IADD R27, R4, 0x1, R5 ;  /* 0x00000001041b7824 */ /* 0x000fe400078e0205 */
[----:B0-----:R-:W-:-:S03]  /*01d0*/  IMAD.WIDE.U32 R14, R5, 0x4, R8 ;  /* 0x00000004050e7825 */ /* 0x001fc600078e0008 */
[----:B-1----:R-:W-:-:S04]  /*01e0*/  ISETP.GE.AND P6, PT, R27, UR5, PT ;  /* 0x000000051b007c0c */ /* 0x002fc8000bfc6270 */
[----:B------:R-:W-:-:S13]  /*01f0*/  ISETP.LT.OR P6, PT, R27, RZ, P6 ;  /* 0x000000ff1b00720c */ /* 0x000fda00037c1670 */
[----:B------:R-:W0:Y:S01]  /*0200*/  @!P6 LDC.64 R6, c[0x0][0x380] ;  /* 0x0000e000ff06eb82 */ /* 0x000e220000000a00 */
[----:B------:R-:W2:Y:S01]  /*0210*/  @!P6 LDG.E R10, desc[UR8][R14.64] ;  /* 0x000000080e0ae981 */ /* 0x000ea2000c1e1900 */
[----:B0-----:R-:W-:-:S05]  /*0220*/  @!P6 IMAD.WIDE.U32 R6, R27, 0x4, R6 ;  /* 0x000000041b06e825 */ /* 0x001fca00078e0006 */
[----:B------:R0:W2:Y:S01]  /*0230*/  @!P6 LDG.E R11, desc[UR8][R6.64] ;  /* 0x00000008060be981 */ /* 0x0000a2000c1e1900 */
[C---:B------:R-:W-:Y:S01]  /*0240*/  VIADD R17, R27.reuse, 0x2 ;  /* 0x000000021b117836 */ /* 0x040fe20000000000 */
[----:B------:R-:W-:-:S04]  /*0250*/  IADD3 R16, PT, PT, R27, 0x1, RZ ;  /* 0x000000011b107810 */ /* 0x000fc80007ffe0ff */
[C---:B------:R-:W-:Y:S02]  /*0260*/  ISETP.GE.AND P5, PT, R16.reuse, UR5, PT ;  /* 0x0000000510007c0c */ /* 0x040fe4000bfa6270 */
[C---:B------:R-:W-:Y:S02]  /*0270*/  ISETP.GE.AND P4, PT, R17.reuse, UR5, PT ;  /* 0x0000000511007c0c */ /* 0x040fe4000bf86270 */
[----:B------:R-:W-:Y:S02]  /*0280*/  ISETP.LT.OR P5, PT, R16, RZ, P5 ;  /* 0x000000ff1000720c */ /* 0x000fe40002fa1670 */
[----:B------:R-:W-:Y:S01]  /*0290*/  ISETP.LT.OR P4, PT, R17, RZ, P4 ;  /* 0x000000ff1100720c */ /* 0x000fe20002781670 */
[C---:B0-----:R-:W-:Y:S01]  /*02a0*/  VIADD R6, R27.reuse, 0x4 ;  /* 0x000000041b067836 */ /* 0x041fe20000000000 */
[C---:B------:R-:W-:Y:S02]  /*02b0*/  IADD3 R23, PT, PT, R27.reuse, 0x3, RZ ;  /* 0x000000031b177810 */ /* 0x040fe40007ffe0ff */
[----:B------:R-:W-:-:S02]  /*02c0*/  IADD3 R7, PT, PT, R27, 0x5, RZ ;  /* 0x000000051b077810 */ /* 0x000fc40007ffe0ff */
[C---:B------:R-:W-:Y:S02]  /*02d0*/  ISETP.GE.AND P3, PT, R23.reuse, UR5, PT ;  /* 0x0000000517007c0c */ /* 0x040fe4000bf66270 */
[C---:B------:R-:W-:Y:S02]  /*02e0*/  ISETP.GE.AND P2, PT, R6.reuse, UR5, PT ;  /* 0x0000000506007c0c */ /* 0x040fe4000bf46270 */
[----:B------:R-:W-:Y:S01]  /*02f0*/  ISETP.LT.OR P3, PT, R23, RZ, P3 ;  /* 0x000000ff1700720c */ /* 0x000fe20001f61670 */
[----:B------:R-:W0:Y:S01]  /*0300*/  @!P5 LDC.64 R28, c[0x0][0x380] ;  /* 0x0000e000ff1cdb82 */ /* 0x000e220000000a00 */
[----:B------:R-:W-:Y:S01]  /*0310*/  ISETP.GE.AND P1, PT, R7, UR5, PT ;  /* 0x0000000507007c0c */ /* 0x000fe2000bf26270 */
[----:B------:R-:W-:Y:S01]  /*0320*/  VIADD R25, R27, 0x6 ;  /* 0x000000061b197836 */ /* 0x000fe20000000000 */
[----:B------:R-:W-:Y:S01]  /*0330*/  ISETP.LT.OR P2, PT, R6, RZ, P2 ;  /* 0x000000ff0600720c */ /* 0x000fe20001741670 */
[----:B------:R-:W3:Y:S04]  /*0340*/  @!P5 LDG.E R24, desc[UR8][R14.64+0x4] ;  /* 0x000004080e18d981 */ /* 0x000ee8000c1e1900 */
[----:B------:R-:W1:Y:S01]  /*0350*/  @!P4 LDC.64 R20, c[0x0][0x380] ;  /* 0x0000e000ff14cb82 */ /* 0x000e620000000a00 */
[----:B------:R-:W-:-:S02]  /*0360*/  ISETP.LT.OR P1, PT, R7, RZ, P1 ;  /* 0x000000ff0700720c */ /* 0x000fc40000f21670 */
[----:B------:R-:W-:-:S04]  /*0370*/  ISETP.GE.AND P0, PT, R25, UR5, PT ;  /* 0x0000000519007c0c */ /* 0x000fc8000bf06270 */
[----:B------:R-:W-:Y:S01]  /*0380*/  ISETP.LT.OR P0, PT, R25, RZ, P0 ;  /* 0x000000ff1900720c */ /* 0x000fe20000701670 */
[----:B------:R-:W4:Y:S01]  /*0390*/  @!P3 LDC.64 R18, c[0x0][0x380] ;  /* 0x0000e000ff12bb82 */ /* 0x000f220000000a00 */
[----:B------:R-:W-:Y:S01]  /*03a0*/  IADD3 R27, PT, PT, R27, 0x7, RZ ;  /* 0x000000071b1b7810 */ /* 0x000fe20007ffe0ff */
[----:B------:R-:W5:Y:S06]  /*03b0*/  @!P2 LDG.E R26, desc[UR8][R14.64+0x10] ;  /* 0x000010080e1aa981 */ /* 0x000f6c000c1e1900 */
[----:B------:R-:W4:Y:S01]  /*03c0*/  @!P2 LDC.64 R12, c[0x0][0x380] ;  /* 0x0000e000ff0cab82 */ /* 0x000f220000000a00 */
[----:B0-----:R-:W-:-:S06]  /*03d0*/  @!P5 IMAD.WIDE.U32 R28, R16, 0x4, R28 ;  /* 0x00000004101cd825 */ /* 0x001fcc00078e001c */
[----:B------:R-:W3:Y:S01]  /*03e0*/  @!P5 LDG.E R29, desc[UR8][R28.64] ;  /* 0x000000081c1dd981 */ /* 0x000ee2000c1e1900 */
[----:B-1----:R-:W-:Y:S02]  /*03f0*/  @!P4 IMAD.WIDE.U32 R20, R17, 0x4, R20 ;  /* 0x000000041114c825 */ /* 0x002fe400078e0014 */
[----:B------:R-:W0:Y:S04]  /*0400*/  @!P0 LDC.64 R16, c[0x0][0x380] ;  /* 0x0000e000ff108b82 */ /* 0x000e280000000a00 */
[----:B------:R-:W5:Y:S01]  /*0410*/  @!P4 LDG.E R21, desc[UR8][R20.64] ;  /* 0x000000081415c981 */ /* 0x000f62000c1e1900 */
[----:B----4-:R-:W-:-:S06]  /*0420*/  @!P3 IMAD.WIDE.U32 R18, R23, 0x4, R18 ;  /* 0x000000041712b825 */ /* 0x010fcc00078e0012 */
[----:B------:R-:W4:Y:S01]  /*0430*/  @!P3 LDG.E R19, desc[UR8][R18.64] ;  /* 0x000000081213b981 */ /* 0x000f22000c1e1900 */
[----:B------:R-:W-:-:S03]  /*0440*/  @!P2 IMAD.WIDE.U32 R12, R6, 0x4, R12 ;  /* 0x00000004060ca825 */ /* 0x000fc600078e000c */
[----:B------:R-:W5:Y:S04]  /*0450*/  @!P4 LDG.E R6, desc[UR8][R14.64+0x8] ;  /* 0x000008080e06c981 */ /* 0x000f68000c1e1900 */
[----:B------:R-:W4:Y:S01]  /*0460*/  @!P2 LDG.E R13, desc[UR8][R12.64] ;  /* 0x000000080c0da981 */ /* 0x000f22000c1e1900 */
[----:B0-----:R-:W-:-:S03]  /*0470*/  @!P0 IMAD.WIDE.U32 R16, R25, 0x4, R16 ;  /* 0x0000000419108825 */ /* 0x001fc600078e0010 */
[----:B------:R-:W4:Y:S04]  /*0480*/  @!P0 LDG.E R18, desc[UR8][R14.64+0x18] ;  /* 0x000018080e128981 */ /* 0x000f28000c1e1900 */
[----:B------:R-:W4:Y:S04]  /*0490*/  @!P1 LDG.E R25, desc[UR8][R14.64+0x14] ;  /* 0x000014080e199981 */ /* 0x000f28000c1e1900 */
[----:B------:R-:W4:Y:S01]  /*04a0*/  @!P0 LDG.E R17, desc[UR8][R16.64] ;  /* 0x0000000810118981 */ /* 0x000f22000c1e1900 */
[----:B--2---:R-:W-:Y:S02]  /*04b0*/  @!P6 IMAD R0, R11, R10, R0 ;  /* 0x0000000a0b00e224 */ /* 0x004fe400078e0200 */
[----:B------:R-:W0:Y:S01]  /*04c0*/  @!P1 LDC.64 R10, c[0x0][0x380] ;  /* 0x0000e000ff0a9b82 */ /* 0x000e220000000a00 */
[----:B------:R-:W-:-:S04]  /*04d0*/  ISETP.GE.AND P6, PT, R27, UR5, PT ;  /* 0x000000051b007c0c */ /* 0x000fc8000bfc6270 */
[----:B------:R-:W-:-:S13]  /*04e0*/  ISETP.LT.OR P6, PT, R27, RZ, P6 ;  /* 0x000000ff1b00720c */ /* 0x000fda00037c1670 */
[----:B------:R-:W1:Y:S01]  /*04f0*/  @!P6 LDC.64 R22, c[0x0][0x380] ;  /* 0x0000e000ff16eb82 */ /* 0x000e620000000a00 */
[----:B------:R-:W2:Y:S01]  /*0500*/  @!P6 LDG.E R20, desc[UR8][R14.64+0x1c] ;  /* 0x00001c080e14e981 */ /* 0x000ea2000c1e1900 */
[----:B0-----:R-:W-:-:S03]  /*0510*/  @!P1 IMAD.WIDE.U32 R10, R7, 0x4, R10 ;  /* 0x00000004070a9825 */ /* 0x001fc600078e000a */
[----:B------:R-:W4:Y:S04]  /*0520*/  @!P3 LDG.E R7, desc[UR8][R14.64+0xc] ;  /* 0x00000c080e07b981 */ /* 0x000f28000c1e1900 */
[----:B------:R-:W2:Y:S01]  /*0530*/  @!P1 LDG.E R10, desc[UR8][R10.64] ;  /* 0x000000080a0a9981 */ /* 0x000ea2000c1e1900 */
[----:B-1----:R-:W-:-:S06]  /*0540*/  @!P6 IMAD.WIDE.U32 R22, R27, 0x4, R22 ;  /* 0x000000041b16e825 */ /* 0x002fcc00078e0016 */
[----:B------:R-:W2:Y:S01]  /*0550*/  @!P6 LDG.E R23, desc[UR8][R22.64] ;  /* 0x000000081617e981 */ /* 0x000ea2000c1e1900 */
[----:B---3--:R-:W-:Y:S01]  /*0560*/  @!P5 IMAD R0, R29, R24, R0 ;  /* 0x000000181d00d224 */ /* 0x008fe200078e0200 */
[----:B------:R-:W-:-:S03]  /*0570*/  IADD3 R5, PT, PT, R5, 0x8, RZ ;  /* 0x0000000805057810 */ /* 0x000fc60007ffe0ff */
[----:B-----5:R-:W-:-:S04]  /*0580*/  @!P4 IMAD R0, R21, R6, R0 ;  /* 0x000000061500c224 */ /* 0x020fc800078e0200 */
[----:B----4-:R-:W-:-:S04]  /*0590*/  @!P3 IMAD R0, R19, R7, R0 ;  /* 0x000000071300b224 */ /* 0x010fc800078e0200 */
[----:B------:R-:W-:-:S04]  /*05a0*/  @!P2 IMAD R0, R13, R26, R0 ;  /* 0x0000001a0d00a224 */ /* 0x000fc800078e0200 */
[----:B--2---:R-:W-:Y:S01]  /*05b0*/  @!P1 IMAD R0, R10, R25, R0 ;  /* 0x000000190a009224 */ /* 0x004fe200078e0200 */
[----:B------:R-:W-:-:S03]  /*05c0*/  ISETP.NE.AND P1, PT, R5, R3, PT ;  /* 0x000000030500720c */ /* 0x000fc60003f25270 */
[----:B------:R-:W-:-:S04]  /*05d0*/  @!P0 IMAD R0, R17, R18, R0 ;  /* 0x0000001211008224 */ /* 0x000fc800078e0200 */
[----:B------:R-:W-:-:S06]  /*05e0*/  @!P6 IMAD R0, R23, R20, R0 ;  /* 0x000000141700e224 */ /* 0x000fcc00078e0200 */
[----:B------:R-:W-:Y:S05]  /*05f0*/  @P1 BRA `(.L_x_2) ;  /* 0xfffffff800f01947 */ /* 0x000fea000383ffff */
.L_x_1:
[----:B------:R-:W-:Y:S05]  /*0600*/  BRA.U !UP1, `(.L_x_0) ;  /* 0x0000000509387547 */ /* 0x000fea000b800000 */
[----:B------:R-:W0:Y:S01]  /*0610*/  LDCU UR4, c[0x0][0x39c] ;  /* 0x00007380ff0477ac */ /* 0x000e220008000800 */
[----:B------:R-:W-:Y:S02]  /*0620*/  UISETP.GE.U32.AND UP0, UPT, UR7, 0x4, UPT ;  /* 0x000000040700788c */ /* 0x000fe4000bf06070 */
[----:B0-----:R-:W-:-:S04]  /*0630*/  ULOP3.LUT UR6, UR4, 0x3, URZ, 0xc0, !UPT ;  /* 0x0000000304067892 */ /* 0x001fc8000f8ec0ff */
[----:B------:R-:W-:-:S03]  /*0640*/  UISETP.NE.AND UP1, UPT, UR6, URZ, UPT ;  /* 0x000000ff0600728c */ /* 0x000fc6000bf25270 */
[----:B------:R-:W-:Y:S08]  /*0650*/  BRA.U !UP0, `(.L_x_3) ;  /* 0x00000001088c7547 */ /* 0x000ff0000b800000 */
[----:B------:R-:W-:Y:S01]  /*0660*/  IMAD.IADD R17, R4, 0x1, R3 ;  /* 0x0000000104117824 */ /* 0x000fe200078e0203 */
[----:B------:R-:W0:Y:S03]  /*0670*/  LDC.64 R8, c[0x0][0x388] ;  /* 0x0000e200ff087b82 */ /* 0x000e260000000a00 */
[C---:B------:R-:W-:Y:S01]  /*0680*/  VIADD R5, R17.reuse, 0x3 ;  /* 0x0000000311057836 */ /* 0x040fe20000000000 */
[C---:B------:R-:W-:Y:S02]  /*0690*/  ISETP.GE.AND P0, PT, R17.reuse, UR5, PT ;  /* 0x0000000511007c0c */ /* 0x040fe4000bf06270 */
[C---:B------:R-:W-:Y:S02]  /*06a0*/  IADD3 R19, PT, PT, R17.reuse, 0x1, RZ ;  /* 0x0000000111137810 */ /* 0x040fe40007ffe0ff */
[C---:B------:R-:W-:Y:S02]  /*06b0*/  IADD3 R21, PT, PT, R17.reuse, 0x2, RZ ;  /* 0x0000000211157810 */ /* 0x040fe40007ffe0ff */
[----:B------:R-:W-:-:S02]  /*06c0*/  ISETP.LT.OR P0, PT, R17, RZ, P0 ;  /* 0x000000ff1100720c */ /* 0x000fc40000701670 */
[----:B------:R-:W-:Y:S02]  /*06d0*/  ISETP.GE.AND P1, PT, R19, UR5, PT ;  /* 0x0000000513007c0c */ /* 0x000fe4000bf26270 */
[----:B------:R-:W-:Y:S02]  /*06e0*/  ISETP.GE.AND P2, PT, R21, UR5, PT ;  /* 0x0000000515007c0c */ /* 0x000fe4000bf46270 */
[----:B------:R-:W-:Y:S02]  /*06f0*/  ISETP.LT.OR P1, PT, R19, RZ, P1 ;  /* 0x000000ff1300720c */ /* 0x000fe40000f21670 */
[----:B------:R-:W-:Y:S02]  /*0700*/  ISETP.LT.OR P2, PT, R21, RZ, P2 ;  /* 0x000000ff1500720c */ /* 0x000fe40001741670 */
[----:B------:R-:W-:-:S03]  /*0710*/  ISETP.GE.AND P3, PT, R5, UR5, PT ;  /* 0x0000000505007c0c */ /* 0x000fc6000bf66270 */
[----:B------:R-:W1:Y:S01]  /*0720*/  @!P0 LDC.64 R14, c[0x0][0x380] ;  /* 0x0000e000ff0e8b82 */ /* 0x000e620000000a00 */
[----:B------:R-:W-:Y:S01]  /*0730*/  ISETP.LT.OR P3, PT, R5, RZ, P3 ;  /* 0x000000ff0500720c */ /* 0x000fe20001f61670 */
[----:B0-----:R-:W-:-:S05]  /*0740*/  IMAD.WIDE.U32 R8, R3, 0x4, R8 ;  /* 0x0000000403087825 */ /* 0x001fca00078e0008 */
[----:B------:R-:W2:Y:S01]  /*0750*/  @!P0 LDG.E R16, desc[UR8][R8.64] ;  /* 0x0000000808108981 */ /* 0x000ea2000c1e1900 */
[----:B------:R-:W0:Y:S06]  /*0760*/  @!P1 LDC.64 R12, c[0x0][0x380] ;  /* 0x0000e000ff0c9b82 */ /* 0x000e2c0000000a00 */
[----:B------:R-:W3:Y:S02]  /*0770*/  @!P3 LDG.E R18, desc[UR8][R8.64+0xc] ;  /* 0x00000c080812b981 */ /* 0x000ee4000c1e1900 */
[----:B------:R-:W4:Y:S08]  /*0780*/  @!P2 LDC.64 R10, c[0x0][0x380] ;  /* 0x0000e000ff0aab82 */ /* 0x000f300000000a00 */
[----:B------:R-:W5:Y:S01]  /*0790*/  @!P3 LDC.64 R6, c[0x0][0x380] ;  /* 0x0000e000ff06bb82 */ /* 0x000f620000000a00 */
[----:B-1----:R-:W-:-:S02]  /*07a0*/  @!P0 IMAD.WIDE.U32 R14, R17, 0x4, R14 ;  /* 0x00000004110e8825 */ /* 0x002fc400078e000e */
[----:B------:R-:W3:Y:S04]  /*07b0*/  @!P1 LDG.E R17, desc[UR8][R8.64+0x4] ;  /* 0x0000040808119981 */ /* 0x000ee8000c1e1900 */
[----:B------:R-:W2:Y:S01]  /*07c0*/  @!P0 LDG.E R15, desc[UR8][R14.64] ;  /* 0x000000080e0f8981 */ /* 0x000ea2000c1e1900 */
[----:B0-----:R-:W-:-:S06]  /*07d0*/  @!P1 IMAD.WIDE.U32 R12, R19, 0x4, R12 ;  /* 0x00000004130c9825 */ /* 0x001fcc00078e000c */
[----:B------:R-:W3:Y:S01]  /*07e0*/  @!P1 LDG.E R13, desc[UR8][R12.64] ;  /* 0x000000080c0d9981 */ /* 0x000ee2000c1e1900 */
[----:B----4-:R-:W-:-:S06]  /*07f0*/  @!P2 IMAD.WIDE.U32 R10, R21, 0x4, R10 ;  /* 0x00000004150aa825 */ /* 0x010fcc00078e000a */
[----:B------:R-:W4:Y:S01]  /*0800*/  @!P2 LDG.E R11, desc[UR8][R10.64] ;  /* 0x000000080a0ba981 */ /* 0x000f22000c1e1900 */
[----:B-----5:R-:W-:-:S03]  /*0810*/  @!P3 IMAD.WIDE.U32 R6, R5, 0x4, R6 ;  /* 0x000000040506b825 */ /* 0x020fc600078e0006 */
[----:B------:R-:W4:Y:S04]  /*0820*/  @!P2 LDG.E R5, desc[UR8][R8.64+0x8] ;  /* 0x000008080805a981 */ /* 0x000f28000c1e1900 */
[----:B------:R-:W5:Y:S01]  /*0830*/  @!P3 LDG.E R7, desc[UR8][R6.64] ;  /* 0x000000080607b981 */ /* 0x000f62000c1e1900 */
[----:B------:R-:W-:Y:S01]  /*0840*/  IADD3 R3, PT, PT, R3, 0x4, RZ ;  /* 0x0000000403037810 */ /* 0x000fe20007ffe0ff */
[----:B--2---:R-:W-:-:S04]  /*0850*/  @!P0 IMAD R0, R15, R16, R0 ;  /* 0x000000100f008224 */ /* 0x004fc800078e0200 */
[----:B---3--:R-:W-:-:S04]  /*0860*/  @!P1 IMAD R0, R13, R17, R0 ;  /* 0x000000110d009224 */ /* 0x008fc800078e0200 */
[----:B----4-:R-:W-:-:S04]  /*0870*/  @!P2 IMAD R0, R11, R5, R0 ;  /* 0x000000050b00a224 */ /* 0x010fc800078e0200 */
[----:B-----5:R-:W-:-:S07]  /*0880*/  @!P3 IMAD R0, R7, R18, R0 ;  /* 0x000000120700b224 */ /* 0x020fce00078e0200 */
.L_x_3:
[----:B------:R-:W-:Y:S05]  /*0890*/  BRA.U !UP1, `(.L_x_0) ;  /* 0x0000000109947547 */ /* 0x000fea000b800000 */
[----:B------:R-:W-:Y:S02]  /*08a0*/  UISETP.NE.AND UP0, UPT, UR6, 0x1, UPT ;  /* 0x000000010600788c */ /* 0x000fe4000bf05270 */
[----:B------:R-:W-:-:S04]  /*08b0*/  ULOP3.LUT UR4, UR4, 0x1, URZ, 0xc0, !UPT ;  /* 0x0000000104047892 */ /* 0x000fc8000f8ec0ff */
[----:B------:R-:W-:-:S03]  /*08c0*/  UISETP.NE.U32.AND UP1, UPT, UR4, 0x1, UPT ;  /* 0x000000010400788c */ /* 0x000fc6000bf25070 */
[----:B------:R-:W-:Y:S08]  /*08d0*/  BRA.U !UP0, `(.L_x_4) ;  /* 0x00000001084c7547 */ /* 0x000ff0000b800000 */
[----:B------:R-:W-:Y:S01]  /*08e0*/  IADD3 R5, PT, PT, R4, R3, RZ ;  /* 0x0000000304057210 */ /* 0x000fe20007ffe0ff */
[----:B------:R-:W0:Y:S03]  /*08f0*/  LDC.64 R6, c[0x0][0x388] ;  /* 0x0000e200ff067b82 */ /* 0x000e260000000a00 */
[C---:B------:R-:W-:Y:S01]  /*0900*/  ISETP.GE.AND P0, PT, R5.reuse, UR5, PT ;  /* 0x0000000505007c0c */ /* 0x040fe2000bf06270 */
[----:B------:R-:W-:-:S03]  /*0910*/  VIADD R15, R5, 0x1 ;  /* 0x00000001050f7836 */ /* 0x000fc60000000000 */
[----:B------:R-:W-:Y:S02]  /*0920*/  ISETP.LT.OR P0, PT, R5, RZ, P0 ;  /* 0x000000ff0500720c */ /* 0x000fe40000701670 */
[----:B------:R-:W-:-:S04]  /*0930*/  ISETP.GE.AND P1, PT, R15, UR5, PT ;  /* 0x000000050f007c0c */ /* 0x000fc8000bf26270 */
[----:B------:R-:W-:-:S07]  /*0940*/  ISETP.LT.OR P1, PT, R15, RZ, P1 ;  /* 0x000000ff0f00720c */ /* 0x000fce0000f21670 */
[----:B------:R-:W1:Y:S01]  /*0950*/  @!P0 LDC.64 R8, c[0x0][0x380] ;  /* 0x0000e000ff088b82 */ /* 0x000e620000000a00 */
[----:B0-----:R-:W-:-:S07]  /*0960*/  IMAD.WIDE.U32 R10, R3, 0x4, R6 ;  /* 0x00000004030a7825 */ /* 0x001fce00078e0006 */
[----:B------:R-:W0:Y:S01]  /*0970*/  @!P1 LDC.64 R12, c[0x0][0x380] ;  /* 0x0000e000ff0c9b82 */ /* 0x000e220000000a00 */
[----:B-1----:R-:W-:Y:S02]  /*0980*/  @!P0 IMAD.WIDE.U32 R6, R5, 0x4, R8 ;  /* 0x0000000405068825 */ /* 0x002fe400078e0008 */
[----:B------:R-:W2:Y:S04]  /*0990*/  @!P0 LDG.E R5, desc[UR8][R10.64] ;  /* 0x000000080a058981 */ /* 0x000ea8000c1e1900 */
[----:B------:R-:W2:Y:S01]  /*09a0*/  @!P0 LDG.E R7, desc[UR8][R6.64] ;  /* 0x0000000806078981 */ /* 0x000ea2000c1e1900 */
[----:B0-----:R-:W-:-:S03]  /*09b0*/  @!P1 IMAD.WIDE.U32 R8, R15, 0x4, R12 ;  /* 0x000000040f089825 */ /* 0x001fc600078e000c */
[----:B------:R-:W3:Y:S04]  /*09c0*/  @!P1 LDG.E R12, desc[UR8][R10.64+0x4] ;  /* 0x000004080a0c9981 */ /* 0x000ee8000c1e1900 */
[----:B------:R-:W3:Y:S01]  /*09d0*/  @!P1 LDG.E R9, desc[UR8][R8.64] ;  /* 0x0000000808099981 */ /* 0x000ee2000c1e1900 */
[----:B------:R-:W-:Y:S01]  /*09e0*/  IADD3 R3, PT, PT, R3, 0x2, RZ ;  /* 0x0000000203037810 */ /* 0x000fe20007ffe0ff */
[----:B--2---:R-:W-:-:S04]  /*09f0*/  @!P0 IMAD R0, R7, R5, R0 ;  /* 0x0000000507008224 */ /* 0x004fc800078e0200 */
[----:B---3--:R-:W-:-:S07]  /*0a00*/  @!P1 IMAD R0, R9, R12, R0 ;  /* 0x0000000c09009224 */ /* 0x008fce00078e0200 */
.L_x_4:
[----:B------:R-:W-:Y:S05]  /*0a10*/  BRA.U UP1, `(.L_x_0) ;  /* 0x0000000101347547 */ /* 0x000fea000b800000 */
[----:B------:R-:W-:Y:S01]  /*0a20*/  IADD3 R9, PT, PT, R4, R3, RZ ;  /* 0x0000000304097210 */ /* 0x000fe20007ffe0ff */
[----:B------:R-:W-:Y:S03]  /*0a30*/  BSSY.RECONVERGENT B0, `(.L_x_0) ;  /* 0x000000b000007945 */ /* 0x000fe60003800200 */
[----:B------:R-:W-:-:S04]  /*0a40*/  ISETP.GE.AND P0, PT, R9, UR5, PT ;  /* 0x0000000509007c0c */ /* 0x000fc8000bf06270 */
[----:B------:R-:W-:-:S13]  /*0a50*/  ISETP.LT.OR P0, PT, R9, RZ, P0 ;  /* 0x000000ff0900720c */ /* 0x000fda0000701670 */
[----:B------:R-:W-:Y:S05]  /*0a60*/  @P0 BRA `(.L_x_5) ;  /* 0x00000000001c0947 */ /* 0x000fea0003800000 */
[----:B------:R-:W0:Y:S08]  /*0a70*/  LDC.64 R4, c[0x0][0x380] ;  /* 0x0000e000ff047b82 */ /* 0x000e300000000a00 */
[----:B------:R-:W1:Y:S01]  /*0a80*/  LDC.64 R6, c[0x0][0x388] ;  /* 0x0000e200ff067b82 */ /* 0x000e620000000a00 */
[----:B0-----:R-:W-:-:S06]  /*0a90*/  IMAD.WIDE.U32 R4, R9, 0x4, R4 ;  /* 0x0000000409047825 */ /* 0x001fcc00078e0004 */
[----:B------:R-:W2:Y:S01]  /*0aa0*/  LDG.E R5, desc[UR8][R4.64] ;  /* 0x0000000804057981 */ /* 0x000ea2000c1e1900 */
[----:B-1----:R-:W-:-:S06]  /*0ab0*/  IMAD.WIDE.U32 R6, R3, 0x4, R6 ;  /* 0x0000000403067825 */ /* 0x002fcc00078e0006 */
[----:B------:R-:W2:Y:S02]  /*0ac0*/  LDG.E R6, desc[UR8][R6.64] ;  /* 0x0000000806067981 */ /* 0x000ea4000c1e1900 */
[----:B--2---:R-:W-:-:S07]  /*0ad0*/  IMAD R0, R5, R6, R0 ;  /* 0x0000000605007224 */ /* 0x004fce00078e0200 */
.L_x_5:
[----:B------:R-:W-:Y:S05]  /*0ae0*/  BSYNC.RECONVERGENT B0 ;  /* 0x0000000000007941 */ /* 0x000fea0003800200 */
.L_x_0:
[----:B------:R-:W0:Y:S02]  /*0af0*/  LDC.64 R4, c[0x0][0x390] ;  /* 0x0000e400ff047b82 */ /* 0x000e240000000a00 */
[----:B0-----:R-:W-:-:S05]  /*0b00*/  IMAD.WIDE R2, R2, 0x4, R4 ;  /* 0x0000000402027825 */ /* 0x001fca00078e0204 */
[----:B------:R-:W-:Y:S01]  /*0b10*/  STG.E desc[UR8][R2.64], R0 ;  /* 0x0000000002007986 */ /* 0x000fe2000c101908 */
[----:B------:R-:W-:Y:S05]  /*0b20*/  EXIT ;  /* 0x000000000000794d */ /* 0x000fea0003800000 */
.L_x_6:
[----:B------:R-:W-:-:S00]  /*0b30*/  BRA `(.L_x_6) ;  /* 0xfffffffc00fc7947 */ /* 0x000fc0000383ffff */
[----:B------:R-:W-:-:S00]  /*0b40*/  NOP ;  /* 0x0000000000007918 */ /* 0x000fc00000000000 */
        /* <DEDUP_REMOVED lines=11> */
.L_x_7:


//--------------------- .nv.shared.reserved.0     --------------------------
	.section	.nv.shared.reserved.0,"aw",@nobits
	.weak		__nv_reservedSMEM_offset_0_alias
	.size		__nv_reservedSMEM_offset_0_alias, 0, 64
	.other		__nv_reservedSMEM_offset_0_alias,@"STO_CUDA_RESERVED_SHARED STV_DEFAULT"
__nv_reservedSMEM_offset_0_alias:
	.zero		0
	.zero		64


//--------------------- .nv.constant0._Z14convolution_1dPiS_S_ii --------------------------
	.section	.nv.constant0._Z14convolution_1dPiS_S_ii,"a",@progbits
	.sectionflags	@""
	.align	4
.nv.constant0._Z14convolution_1dPiS_S_ii:
	.zero		928


//--------------------- SYMBOLS --------------------------

	.type		.nv.reservedSmem.offset0,@object
	.size		.nv.reservedSmem.offset0,0x4
